	.headerflags	@"EF_CUDA_TEXMODE_UNIFIED EF_CUDA_64BIT_ADDRESS EF_CUDA_ACCELERATORS EF_CUDA_SM90 EF_CUDA_VIRTUAL_SM(EF_CUDA_SM90)"
	.elftype	@"ET_EXEC"


//--------------------- .nv.info                  --------------------------
	.section	.nv.info,"",@"SHT_CUDA_INFO"
	.align	4


	//----- nvinfo : EIATTR_REGCOUNT
	.align		4
        /*0000*/ 	.byte	0x04, 0x2f
        /*0002*/ 	.short	(.L_3 - .L_2)
	.align		4
.L_2:
        /*0004*/ 	.word	index@(triton_poi_fused__native_batch_norm_legit_no_training_10)
        /*0008*/ 	.word	0x00000012


	//----- nvinfo : EIATTR_MIN_STACK_SIZE
	.align		4
.L_3:
        /*000c*/ 	.byte	0x04, 0x12
        /*000e*/ 	.short	(.L_5 - .L_4)
	.align		4
.L_4:
        /*0010*/ 	.word	index@(triton_poi_fused__native_batch_norm_legit_no_training_10)
        /*0014*/ 	.word	0x00000000


	//----- nvinfo : EIATTR_FRAME_SIZE
	.align		4
.L_5:
        /*0018*/ 	.byte	0x04, 0x11
        /*001a*/ 	.short	(.L_7 - .L_6)
	.align		4
.L_6:
        /*001c*/ 	.word	index@(triton_poi_fused__native_batch_norm_legit_no_training_10)
        /*0020*/ 	.word	0x00000000


	//----- nvinfo : EIATTR_MIN_STACK_SIZE
	.align		4
.L_7:
        /*0024*/ 	.byte	0x04, 0x12
        /*0026*/ 	.short	(.L_9 - .L_8)
	.align		4
.L_8:
        /*0028*/ 	.word	index@(triton_poi_fused__native_batch_norm_legit_no_training_10)
        /*002c*/ 	.word	0x00000000
.L_9:


//--------------------- .nv.info.triton_poi_fused__native_batch_norm_legit_no_training_10 --------------------------
	.section	.nv.info.triton_poi_fused__native_batch_norm_legit_no_training_10,"",@"SHT_CUDA_INFO"
	.sectionflags	@""
	.align	4


	//----- nvinfo : EIATTR_CUDA_API_VERSION
	.align		4
        /*0000*/ 	.byte	0x04, 0x37
        /*0002*/ 	.short	(.L_11 - .L_10)
.L_10:
        /*0004*/ 	.word	0x0000007c


	//----- nvinfo : EIATTR_KPARAM_INFO
	.align		4
.L_11:
        /*0008*/ 	.byte	0x04, 0x17
        /*000a*/ 	.short	(.L_13 - .L_12)
.L_12:
        /*000c*/ 	.word	0x00000000
        /*0010*/ 	.short	0x0006
        /*0012*/ 	.short	0x0030
        /*0014*/ 	.byte	0x00, 0xf0, 0x11, 0x00


	//----- nvinfo : EIATTR_KPARAM_INFO
	.align		4
.L_13:
        /*0018*/ 	.byte	0x04, 0x17
        /*001a*/ 	.short	(.L_15 - .L_14)
.L_14:
        /*001c*/ 	.word	0x00000000
        /*0020*/ 	.short	0x0005
        /*0022*/ 	.short	0x0028
        /*0024*/ 	.byte	0x00, 0xf4, 0x21, 0x00


	//----- nvinfo : EIATTR_KPARAM_INFO
	.align		4
.L_15:
        /*0028*/ 	.byte	0x04, 0x17
        /*002a*/ 	.short	(.L_17 - .L_16)
.L_16:
        /*002c*/ 	.word	0x00000000
        /*0030*/ 	.short	0x0004
        /*0032*/ 	.short	0x0020
        /*0034*/ 	.byte	0x00, 0xf4, 0x21, 0x00


	//----- nvinfo : EIATTR_KPARAM_INFO
	.align		4
.L_17:
        /*0038*/ 	.byte	0x04, 0x17
        /*003a*/ 	.short	(.L_19 - .L_18)
.L_18:
        /*003c*/ 	.word	0x00000000
        /*0040*/ 	.short	0x0003
        /*0042*/ 	.short	0x0018
        /*0044*/ 	.byte	0x00, 0xf4, 0x21, 0x00


	//----- nvinfo : EIATTR_KPARAM_INFO
	.align		4
.L_19:
        /*0048*/ 	.byte	0x04, 0x17
        /*004a*/ 	.short	(.L_21 - .L_20)
.L_20:
        /*004c*/ 	.word	0x00000000
        /*0050*/ 	.short	0x0002
        /*0052*/ 	.short	0x0010
        /*0054*/ 	.byte	0x00, 0xf4, 0x21, 0x00


	//----- nvinfo : EIATTR_KPARAM_INFO
	.align		4
.L_21:
        /*0058*/ 	.byte	0x04, 0x17
        /*005a*/ 	.short	(.L_23 - .L_22)
.L_22:
        /*005c*/ 	.word	0x00000000
        /*0060*/ 	.short	0x0001
        /*0062*/ 	.short	0x0008
        /*0064*/ 	.byte	0x00, 0xf4, 0x21, 0x00


	//----- nvinfo : EIATTR_KPARAM_INFO
	.align		4
.L_23:
        /*0068*/ 	.byte	0x04, 0x17
        /*006a*/ 	.short	(.L_25 - .L_24)
.L_24:
        /*006c*/ 	.word	0x00000000
        /*0070*/ 	.short	0x0000
        /*0072*/ 	.short	0x0000
        /*0074*/ 	.byte	0x00, 0xf4, 0x21, 0x00


	//----- nvinfo : EIATTR_SPARSE_MMA_MASK
	.align		4
.L_25:
        /*0078*/ 	.byte	0x03, 0x50
        /*007a*/ 	.short	0x0000


	//----- nvinfo : EIATTR_MAXREG_COUNT
	.align		4
        /*007c*/ 	.byte	0x03, 0x1b
        /*007e*/ 	.short	0x00ff


	//----- nvinfo : EIATTR_EXIT_INSTR_OFFSETS
	.align		4
        /*0080*/ 	.byte	0x04, 0x1c
        /*0082*/ 	.short	(.L_27 - .L_26)


	//   ....[0]....
.L_26:
        /*0084*/ 	.word	0x00000390


	//----- nvinfo : EIATTR_REQNTID
	.align		4
.L_27:
        /*0088*/ 	.byte	0x04, 0x10
        /*008a*/ 	.short	(.L_29 - .L_28)
.L_28:
        /*008c*/ 	.word	0x00000080
        /*0090*/ 	.word	0x00000001
        /*0094*/ 	.word	0x00000001


	//----- nvinfo : EIATTR_CBANK_PARAM_SIZE
	.align		4
.L_29:
        /*0098*/ 	.byte	0x03, 0x19
        /*009a*/ 	.short	0x0034


	//----- nvinfo : EIATTR_PARAM_CBANK
	.align		4
        /*009c*/ 	.byte	0x04, 0x0a
        /*009e*/ 	.short	(.L_31 - .L_30)
	.align		4
.L_30:
        /*00a0*/ 	.word	index@(.nv.constant0.triton_poi_fused__native_batch_norm_legit_no_training_10)
        /*00a4*/ 	.short	0x0210
        /*00a6*/ 	.short	0x0034


	//----- nvinfo : EIATTR_SW_WAR
	.align		4
.L_31:
        /*00a8*/ 	.byte	0x04, 0x36
        /*00aa*/ 	.short	(.L_33 - .L_32)
.L_32:
        /*00ac*/ 	.word	0x00000008
.L_33:


//--------------------- .nv.callgraph             --------------------------
	.section	.nv.callgraph,"",@"SHT_CUDA_CALLGRAPH"
	.align	4
	.sectionentsize	8
	.align		4
        /*0000*/ 	.word	0x00000000
	.align		4
        /*0004*/ 	.word	0xffffffff
	.align		4
        /*0008*/ 	.word	0x00000000
	.align		4
        /*000c*/ 	.word	0xfffffffe
	.align		4
        /*0010*/ 	.word	0x00000000
	.align		4
        /*0014*/ 	.word	0xfffffffd
	.align		4
        /*0018*/ 	.word	0x00000000
	.align		4
        /*001c*/ 	.word	0xfffffffc


//--------------------- .nv.constant4             --------------------------
	.section	.nv.constant4,"a",@progbits
	.align	8
	.align		8
.nv.constant4:
        /*0000*/ 	.dword	_$_str
	.align		8
        /*0008*/ 	.dword	_$_str_$_2


//--------------------- .text.triton_poi_fused__native_batch_norm_legit_no_training_10 --------------------------
	.section	.text.triton_poi_fused__native_batch_norm_legit_no_training_10,"ax",@progbits
	.align	128
        .global         triton_poi_fused__native_batch_norm_legit_no_training_10
        .type           triton_poi_fused__native_batch_norm_legit_no_training_10,@function
        .size           triton_poi_fused__native_batch_norm_legit_no_training_10,(.L_x_1 - triton_poi_fused__native_batch_norm_legit_no_training_10)
        .other          triton_poi_fused__native_batch_norm_legit_no_training_10,@"STO_CUDA_ENTRY STV_DEFAULT"
triton_poi_fused__native_batch_norm_legit_no_training_10:
.text.triton_poi_fused__native_batch_norm_legit_no_training_10:
[----:B------:R-:W-:Y:S01]  /*0000*/  LDC R1, c[0x0][0x28] ;  /* 0x00000a00ff017b82 */ /* 0x000fe20000000800 */
[----:B------:R-:W1:Y:S07]  /*0010*/  S2R R0, SR_TID.X ;  /* 0x0000000000007919 */ /* 0x000e6e0000002100 */
[----:B------:R-:W2:Y:S01]  /*0020*/  LDC.64 R2, c[0x0][0x220] ;  /* 0x00008800ff027b82 */ /* 0x000ea20000000a00 */
[----:B------:R-:W-:Y:S01]  /*0030*/  ULDC.64 UR4, c[0x0][0x208] ;  /* 0x0000820000047ab9 */ /* 0x000fe20000000a00 */
[----:B------:R-:W3:Y:S06]  /*0040*/  S2R R7, SR_CTAID.X ;  /* 0x0000000000077919 */ /* 0x000eec0000002500 */
[----:B------:R-:W4:Y:S08]  /*0050*/  LDC.64 R8, c[0x0][0x228] ;  /* 0x00008a00ff087b82 */ /* 0x000f300000000a00 */
[----:B------:R-:W5:Y:S01]  /*0060*/  LDC.64 R10, c[0x0][0x230] ;  /* 0x00008c00ff0a7b82 */ /* 0x000f620000000a00 */
[----:B-1----:R-:W-:-:S02]  /*0070*/  SHF.L.U32 R0, R0, 0x1, RZ ;  /* 0x0000000100007819 */ /* 0x002fc400000006ff */
[----:B---3--:R-:W-:Y:S02]  /*0080*/  SHF.R.S32.HI R5, RZ, 0x17, R7 ;  /* 0x00000017ff057819 */ /* 0x008fe40000011407 */
[----:B------:R-:W-:Y:S02]  /*0090*/  LOP3.LUT R0, R0, 0xfe, RZ, 0xc0, !PT ;  /* 0x000000fe00007812 */ /* 0x000fe400078ec0ff */
[----:B------:R-:W-:Y:S02]  /*00a0*/  SGXT R5, R5, 0x1 ;  /* 0x000000010505781a */ /* 0x000fe40000000200 */
[----:B------:R-:W-:Y:S02]  /*00b0*/  LEA R0, R7, R0, 0x8 ;  /* 0x0000000007007211 */ /* 0x000fe400078e40ff */
[----:B------:R-:W1:Y:S02]  /*00c0*/  LDC.64 R6, c[0x0][0x218] ;  /* 0x00008600ff067b82 */ /* 0x000e640000000a00 */
[----:B------:R-:W-:-:S04]  /*00d0*/  LEA.HI R5, R5, R0, RZ, 0x4 ;  /* 0x0000000005057211 */ /* 0x000fc800078f20ff */
[----:B------:R-:W-:-:S04]  /*00e0*/  LOP3.LUT R5, R5, 0xfffffff0, RZ, 0xc0, !PT ;  /* 0xfffffff005057812 */ /* 0x000fc800078ec0ff */
[----:B------:R-:W-:Y:S02]  /*00f0*/  IADD3 R13, R0, -R5, RZ ;  /* 0x80000005000d7210 */ /* 0x000fe40007ffe0ff */
[----:B------:R-:W3:Y:S03]  /*0100*/  LDC.64 R4, c[0x0][0x210] ;  /* 0x00008400ff047b82 */ /* 0x000ee60000000a00 */
[----:B--2---:R-:W-:-:S06]  /*0110*/  IMAD.WIDE R2, R13, 0x4, R2 ;  /* 0x000000040d027825 */ /* 0x004fcc00078e0202 */
[----:B------:R-:W2:Y:S01]  /*0120*/  LDG.E.EL.64 R2, desc[UR4][R2.64] ;  /* 0x0000000402027981 */ /* 0x000ea2000c2e1b00 */
[----:B-1----:R-:W-:-:S06]  /*0130*/  IMAD.WIDE R6, R13, 0x4, R6 ;  /* 0x000000040d067825 */ /* 0x002fcc00078e0206 */
[----:B------:R-:W2:Y:S01]  /*0140*/  LDG.E.EL.64 R6, desc[UR4][R6.64] ;  /* 0x0000000406067981 */ /* 0x000ea2000c2e1b00 */
[----:B---3--:R-:W-:-:S06]  /*0150*/  IMAD.WIDE R4, R0, 0x4, R4 ;  /* 0x0000000400047825 */ /* 0x008fcc00078e0204 */
[----:B------:R-:W3:Y:S01]  /*0160*/  LDG.E.64 R4, desc[UR4][R4.64] ;  /* 0x0000000404047981 */ /* 0x000ee2000c1e1b00 */
[----:B----4-:R-:W-:-:S04]  /*0170*/  IMAD.WIDE R8, R13, 0x4, R8 ;  /* 0x000000040d087825 */ /* 0x010fc800078e0208 */
[----:B-----5:R-:W-:Y:S02]  /*0180*/  IMAD.WIDE R10, R13, 0x4, R10 ;  /* 0x000000040d0a7825 */ /* 0x020fe400078e020a */
[----:B------:R-:W4:Y:S04]  /*0190*/  LDG.E.EL.64 R8, desc[UR4][R8.64] ;  /* 0x0000000408087981 */ /* 0x000f28000c2e1b00 */
[----:B------:R-:W4:Y:S01]  /*01a0*/  LDG.E.EL.64 R10, desc[UR4][R10.64] ;  /* 0x000000040a0a7981 */ /* 0x000f22000c2e1b00 */
[----:B------:R-:W-:Y:S01]  /*01b0*/  HFMA2.MMA R15, -RZ, RZ, 1.625, 0 ;  /* 0x3e800000ff0f7435 */ /* 0x000fe200000001ff */
[----:B--2---:R-:W-:Y:S01]  /*01c0*/  FADD R2, R2, 0.0010000000474974513054 ;  /* 0x3a83126f02027421 */ /* 0x004fe20000000000 */
[----:B------:R-:W-:-:S03]  /*01d0*/  FADD R12, R3, 0.0010000000474974513054 ;  /* 0x3a83126f030c7421 */ /* 0x000fc60000000000 */
[----:B------:R1:W2:Y:S08]  /*01e0*/  MUFU.SQRT R13, R2 ;  /* 0x00000002000d7308 */ /* 0x0002b00000002000 */
[----:B------:R-:W5:Y:S01]  /*01f0*/  MUFU.SQRT R14, R12 ;  /* 0x0000000c000e7308 */ /* 0x000f620000002000 */
[----:B-1----:R-:W1:Y:S01]  /*0200*/  LDC.64 R2, c[0x0][0x238] ;  /* 0x00008e00ff027b82 */ /* 0x002e620000000a00 */
[----:B--2---:R-:W-:-:S02]  /*0210*/  FSETP.GT.AND P0, PT, R13, 8.50705917302346158658e+37, PT ;  /* 0x7e8000000d00780b */ /* 0x004fc40003f04000 */
[----:B------:R-:W-:Y:S02]  /*0220*/  FSETP.GEU.AND P2, PT, R13, 1.175494350822287508e-38, PT ;  /* 0x008000000d00780b */ /* 0x000fe40003f4e000 */
[C---:B-----5:R-:W-:Y:S02]  /*0230*/  FSETP.GT.AND P1, PT, R14.reuse, 8.50705917302346158658e+37, PT ;  /* 0x7e8000000e00780b */ /* 0x060fe40003f24000 */
[----:B------:R-:W-:-:S07]  /*0240*/  FSETP.GEU.AND P3, PT, R14, 1.175494350822287508e-38, PT ;  /* 0x008000000e00780b */ /* 0x000fce0003f6e000 */
[----:B------:R-:W-:-:S04]  /*0250*/  @P0 FMUL R13, R13, 0.25 ;  /* 0x3e8000000d0d0820 */ /* 0x000fc80000400000 */
[----:B------:R-:W-:Y:S01]  /*0260*/  @!P2 FMUL R13, R13, 16777216 ;  /* 0x4b8000000d0da820 */ /* 0x000fe20000400000 */
[----:B------:R-:W-:-:S04]  /*0270*/  @P1 FMUL R14, R14, 0.25 ;  /* 0x3e8000000e0e1820 */ /* 0x000fc80000400000 */
[----:B------:R-:W-:Y:S01]  /*0280*/  @!P3 FMUL R14, R14, 16777216 ;  /* 0x4b8000000e0eb820 */ /* 0x000fe20000400000 */
[----:B------:R-:W2:Y:S01]  /*0290*/  MUFU.RCP R13, R13 ;  /* 0x0000000d000d7308 */ /* 0x000ea20000001000 */
[----:B------:R-:W-:-:S07]  /*02a0*/  FSEL R12, R15, 1, P0 ;  /* 0x3f8000000f0c7808 */ /* 0x000fce0000000000 */
[----:B------:R-:W5:Y:S01]  /*02b0*/  MUFU.RCP R14, R14 ;  /* 0x0000000e000e7308 */ /* 0x000f620000001000 */
[----:B------:R-:W-:Y:S01]  /*02c0*/  FSEL R15, R15, 1, P1 ;  /* 0x3f8000000f0f7808 */ /* 0x000fe20000800000 */
[----:B------:R-:W-:Y:S01]  /*02d0*/  @!P2 FMUL R12, R12, 16777216 ;  /* 0x4b8000000c0ca820 */ /* 0x000fe20000400000 */
[----:B---3--:R-:W-:-:S03]  /*02e0*/  FADD R4, R4, -R6 ;  /* 0x8000000604047221 */ /* 0x008fc60000000000 */
[----:B------:R-:W-:Y:S01]  /*02f0*/  @!P3 FMUL R15, R15, 16777216 ;  /* 0x4b8000000f0fb820 */ /* 0x000fe20000400000 */
[----:B------:R-:W-:Y:S01]  /*0300*/  FADD R5, R5, -R7 ;  /* 0x8000000705057221 */ /* 0x000fe20000000000 */
[----:B--2---:R-:W-:Y:S02]  /*0310*/  FMUL R13, R13, R12 ;  /* 0x0000000c0d0d7220 */ /* 0x004fe40000400000 */
[----:B-----5:R-:W-:Y:S02]  /*0320*/  FMUL R6, R14, R15 ;  /* 0x0000000f0e067220 */ /* 0x020fe40000400000 */
[----:B------:R-:W-:Y:S02]  /*0330*/  FMUL R13, R4, R13 ;  /* 0x0000000d040d7220 */ /* 0x000fe40000400000 */
[----:B------:R-:W-:Y:S01]  /*0340*/  FMUL R6, R5, R6 ;  /* 0x0000000605067220 */ /* 0x000fe20000400000 */
[----:B-1----:R-:W-:-:S04]  /*0350*/  IMAD.WIDE R2, R0, 0x4, R2 ;  /* 0x0000000400027825 */ /* 0x002fc800078e0202 */
[----:B----4-:R-:W-:Y:S01]  /*0360*/  FFMA R8, R8, R13, R10 ;  /* 0x0000000d08087223 */ /* 0x010fe2000000000a */
[----:B------:R-:W-:-:S05]  /*0370*/  FFMA R9, R9, R6, R11 ;  /* 0x0000000609097223 */ /* 0x000fca000000000b */
[----:B------:R-:W-:Y:S01]  /*0380*/  STG.E.64 desc[UR4][R2.64], R8 ;  /* 0x0000000802007986 */ /* 0x000fe2000c101b04 */
[----:B------:R-:W-:Y:S05]  /*0390*/  EXIT ;  /* 0x000000000000794d */ /* 0x000fea0003800000 */
.L_x_0:
[----:B------:R-:W-:-:S00]  /*03a0*/  BRA `(.L_x_0) ;  /* 0xfffffffc00fc7947 */ /* 0x000fc0000383ffff */
[----:B------:R-:W-:-:S00]  /*03b0*/  NOP ;  /* 0x0000000000007918 */ /* 0x000fc00000000000 */
        /* <DEDUP_REMOVED lines=12> */
.L_x_1:


//--------------------- .nv.global.init           --------------------------
	.section	.nv.global.init,"aw",@progbits
.nv.global.init:
	.type		_$_str,@object
	.size		_$_str,(_$_str_$_2 - _$_str)
_$_str:
        /*0000*/ 	.byte	0x5f, 0x5f, 0x43, 0x55, 0x44, 0x41, 0x5f, 0x46, 0x54, 0x5a, 0x00
	.type		_$_str_$_2,@object
	.size		_$_str_$_2,(.L_1 - _$_str_$_2)
_$_str_$_2:
        /*000b*/ 	.byte	0x5f, 0x5f, 0x43, 0x55, 0x44, 0x41, 0x5f, 0x50, 0x52, 0x45, 0x43, 0x5f, 0x53, 0x51, 0x52, 0x54
        /*001b*/ 	.byte	0x00
.L_1:


//--------------------- .nv.constant0.triton_poi_fused__native_batch_norm_legit_no_training_10 --------------------------
	.section	.nv.constant0.triton_poi_fused__native_batch_norm_legit_no_training_10,"a",@progbits
	.sectionflags	@""
	.align	4
.nv.constant0.triton_poi_fused__native_batch_norm_legit_no_training_10:
	.zero		580
